	.headerflags	@"EF_CUDA_TEXMODE_UNIFIED EF_CUDA_64BIT_ADDRESS EF_CUDA_ACCELERATORS EF_CUDA_SM90 EF_CUDA_VIRTUAL_SM(EF_CUDA_SM90)"
	.elftype	@"ET_EXEC"


//--------------------- .nv.info                  --------------------------
	.section	.nv.info,"",@"SHT_CUDA_INFO"
	.align	4


	//----- nvinfo : EIATTR_REGCOUNT
	.align		4
        /*0000*/ 	.byte	0x04, 0x2f
        /*0002*/ 	.short	(.L_3 - .L_2)
	.align		4
.L_2:
        /*0004*/ 	.word	index@(triton_poi_fused__native_batch_norm_legit_no_training_relu_54)
        /*0008*/ 	.word	0x00000026


	//----- nvinfo : EIATTR_MIN_STACK_SIZE
	.align		4
.L_3:
        /*000c*/ 	.byte	0x04, 0x12
        /*000e*/ 	.short	(.L_5 - .L_4)
	.align		4
.L_4:
        /*0010*/ 	.word	index@(triton_poi_fused__native_batch_norm_legit_no_training_relu_54)
        /*0014*/ 	.word	0x00000000


	//----- nvinfo : EIATTR_FRAME_SIZE
	.align		4
.L_5:
        /*0018*/ 	.byte	0x04, 0x11
        /*001a*/ 	.short	(.L_7 - .L_6)
	.align		4
.L_6:
        /*001c*/ 	.word	index@(triton_poi_fused__native_batch_norm_legit_no_training_relu_54)
        /*0020*/ 	.word	0x00000000


	//----- nvinfo : EIATTR_MIN_STACK_SIZE
	.align		4
.L_7:
        /*0024*/ 	.byte	0x04, 0x12
        /*0026*/ 	.short	(.L_9 - .L_8)
	.align		4
.L_8:
        /*0028*/ 	.word	index@(triton_poi_fused__native_batch_norm_legit_no_training_relu_54)
        /*002c*/ 	.word	0x00000000
.L_9:


//--------------------- .nv.info.triton_poi_fused__native_batch_norm_legit_no_training_relu_54 --------------------------
	.section	.nv.info.triton_poi_fused__native_batch_norm_legit_no_training_relu_54,"",@"SHT_CUDA_INFO"
	.sectionflags	@""
	.align	4


	//----- nvinfo : EIATTR_CUDA_API_VERSION
	.align		4
        /*0000*/ 	.byte	0x04, 0x37
        /*0002*/ 	.short	(.L_11 - .L_10)
.L_10:
        /*0004*/ 	.word	0x0000007c


	//----- nvinfo : EIATTR_KPARAM_INFO
	.align		4
.L_11:
        /*0008*/ 	.byte	0x04, 0x17
        /*000a*/ 	.short	(.L_13 - .L_12)
.L_12:
        /*000c*/ 	.word	0x00000000
        /*0010*/ 	.short	0x0006
        /*0012*/ 	.short	0x0030
        /*0014*/ 	.byte	0x00, 0xf0, 0x11, 0x00


	//----- nvinfo : EIATTR_KPARAM_INFO
	.align		4
.L_13:
        /*0018*/ 	.byte	0x04, 0x17
        /*001a*/ 	.short	(.L_15 - .L_14)
.L_14:
        /*001c*/ 	.word	0x00000000
        /*0020*/ 	.short	0x0005
        /*0022*/ 	.short	0x0028
        /*0024*/ 	.byte	0x00, 0xf4, 0x21, 0x00


	//----- nvinfo : EIATTR_KPARAM_INFO
	.align		4
.L_15:
        /*0028*/ 	.byte	0x04, 0x17
        /*002a*/ 	.short	(.L_17 - .L_16)
.L_16:
        /*002c*/ 	.word	0x00000000
        /*0030*/ 	.short	0x0004
        /*0032*/ 	.short	0x0020
        /*0034*/ 	.byte	0x00, 0xf4, 0x21, 0x00


	//----- nvinfo : EIATTR_KPARAM_INFO
	.align		4
.L_17:
        /*0038*/ 	.byte	0x04, 0x17
        /*003a*/ 	.short	(.L_19 - .L_18)
.L_18:
        /*003c*/ 	.word	0x00000000
        /*0040*/ 	.short	0x0003
        /*0042*/ 	.short	0x0018
        /*0044*/ 	.byte	0x00, 0xf4, 0x21, 0x00


	//----- nvinfo : EIATTR_KPARAM_INFO
	.align		4
.L_19:
        /*0048*/ 	.byte	0x04, 0x17
        /*004a*/ 	.short	(.L_21 - .L_20)
.L_20:
        /*004c*/ 	.word	0x00000000
        /*0050*/ 	.short	0x0002
        /*0052*/ 	.short	0x0010
        /*0054*/ 	.byte	0x00, 0xf4, 0x21, 0x00


	//----- nvinfo : EIATTR_KPARAM_INFO
	.align		4
.L_21:
        /*0058*/ 	.byte	0x04, 0x17
        /*005a*/ 	.short	(.L_23 - .L_22)
.L_22:
        /*005c*/ 	.word	0x00000000
        /*0060*/ 	.short	0x0001
        /*0062*/ 	.short	0x0008
        /*0064*/ 	.byte	0x00, 0xf4, 0x21, 0x00


	//----- nvinfo : EIATTR_KPARAM_INFO
	.align		4
.L_23:
        /*0068*/ 	.byte	0x04, 0x17
        /*006a*/ 	.short	(.L_25 - .L_24)
.L_24:
        /*006c*/ 	.word	0x00000000
        /*0070*/ 	.short	0x0000
        /*0072*/ 	.short	0x0000
        /*0074*/ 	.byte	0x00, 0xf4, 0x21, 0x00


	//----- nvinfo : EIATTR_SPARSE_MMA_MASK
	.align		4
.L_25:
        /*0078*/ 	.byte	0x03, 0x50
        /*007a*/ 	.short	0x0000


	//----- nvinfo : EIATTR_MAXREG_COUNT
	.align		4
        /*007c*/ 	.byte	0x03, 0x1b
        /*007e*/ 	.short	0x00ff


	//----- nvinfo : EIATTR_EXIT_INSTR_OFFSETS
	.align		4
        /*0080*/ 	.byte	0x04, 0x1c
        /*0082*/ 	.short	(.L_27 - .L_26)


	//   ....[0]....
.L_26:
        /*0084*/ 	.word	0x00000a50


	//----- nvinfo : EIATTR_REQNTID
	.align		4
.L_27:
        /*0088*/ 	.byte	0x04, 0x10
        /*008a*/ 	.short	(.L_29 - .L_28)
.L_28:
        /*008c*/ 	.word	0x00000080
        /*0090*/ 	.word	0x00000001
        /*0094*/ 	.word	0x00000001


	//----- nvinfo : EIATTR_CBANK_PARAM_SIZE
	.align		4
.L_29:
        /*0098*/ 	.byte	0x03, 0x19
        /*009a*/ 	.short	0x0034


	//----- nvinfo : EIATTR_PARAM_CBANK
	.align		4
        /*009c*/ 	.byte	0x04, 0x0a
        /*009e*/ 	.short	(.L_31 - .L_30)
	.align		4
.L_30:
        /*00a0*/ 	.word	index@(.nv.constant0.triton_poi_fused__native_batch_norm_legit_no_training_relu_54)
        /*00a4*/ 	.short	0x0210
        /*00a6*/ 	.short	0x0034


	//----- nvinfo : EIATTR_SW_WAR
	.align		4
.L_31:
        /*00a8*/ 	.byte	0x04, 0x36
        /*00aa*/ 	.short	(.L_33 - .L_32)
.L_32:
        /*00ac*/ 	.word	0x00000008
.L_33:


//--------------------- .nv.callgraph             --------------------------
	.section	.nv.callgraph,"",@"SHT_CUDA_CALLGRAPH"
	.align	4
	.sectionentsize	8
	.align		4
        /*0000*/ 	.word	0x00000000
	.align		4
        /*0004*/ 	.word	0xffffffff
	.align		4
        /*0008*/ 	.word	0x00000000
	.align		4
        /*000c*/ 	.word	0xfffffffe
	.align		4
        /*0010*/ 	.word	0x00000000
	.align		4
        /*0014*/ 	.word	0xfffffffd
	.align		4
        /*0018*/ 	.word	0x00000000
	.align		4
        /*001c*/ 	.word	0xfffffffc


//--------------------- .nv.constant4             --------------------------
	.section	.nv.constant4,"a",@progbits
	.align	8
	.align		8
.nv.constant4:
        /*0000*/ 	.dword	_$_str
	.align		8
        /*0008*/ 	.dword	_$_str_$_2


//--------------------- .text.triton_poi_fused__native_batch_norm_legit_no_training_relu_54 --------------------------
	.section	.text.triton_poi_fused__native_batch_norm_legit_no_training_relu_54,"ax",@progbits
	.align	128
        .global         triton_poi_fused__native_batch_norm_legit_no_training_relu_54
        .type           triton_poi_fused__native_batch_norm_legit_no_training_relu_54,@function
        .size           triton_poi_fused__native_batch_norm_legit_no_training_relu_54,(.L_x_1 - triton_poi_fused__native_batch_norm_legit_no_training_relu_54)
        .other          triton_poi_fused__native_batch_norm_legit_no_training_relu_54,@"STO_CUDA_ENTRY STV_DEFAULT"
triton_poi_fused__native_batch_norm_legit_no_training_relu_54:
.text.triton_poi_fused__native_batch_norm_legit_no_training_relu_54:
[----:B------:R-:W-:Y:S01]  /*0000*/  LDC R1, c[0x0][0x28] ;  /* 0x00000a00ff017b82 */ /* 0x000fe20000000800 */
[----:B------:R-:W1:Y:S07]  /*0010*/  S2R R0, SR_TID.X ;  /* 0x0000000000007919 */ /* 0x000e6e0000002100 */
[----:B------:R-:W2:Y:S01]  /*0020*/  LDC.64 R16, c[0x0][0x220] ;  /* 0x00008800ff107b82 */ /* 0x000ea20000000a00 */
[----:B------:R-:W-:Y:S01]  /*0030*/  ULDC.64 UR4, c[0x0][0x208] ;  /* 0x0000820000047ab9 */ /* 0x000fe20000000a00 */
[----:B------:R-:W3:Y:S06]  /*0040*/  S2R R3, SR_CTAID.X ;  /* 0x0000000000037919 */ /* 0x000eec0000002500 */
[----:B------:R-:W4:Y:S08]  /*0050*/  LDC.64 R20, c[0x0][0x218] ;  /* 0x00008600ff147b82 */ /* 0x000f300000000a00 */
[----:B------:R-:W5:Y:S08]  /*0060*/  LDC.64 R22, c[0x0][0x210] ;  /* 0x00008400ff167b82 */ /* 0x000f700000000a00 */
[----:B------:R-:W5:Y:S01]  /*0070*/  LDC.64 R32, c[0x0][0x230] ;  /* 0x00008c00ff207b82 */ /* 0x000f620000000a00 */
[----:B-1----:R-:W-:-:S04]  /*0080*/  SHF.L.U32 R0, R0, 0x2, RZ ;  /* 0x0000000200007819 */ /* 0x002fc800000006ff */
[----:B------:R-:W-:-:S04]  /*0090*/  LOP3.LUT R0, R0, 0x1fc, RZ, 0xc0, !PT ;  /* 0x000001fc00007812 */ /* 0x000fc800078ec0ff */
[----:B---3--:R-:W-:-:S05]  /*00a0*/  LEA R2, R3, R0, 0xa ;  /* 0x0000000003027211 */ /* 0x008fca00078e50ff */
[----:B------:R-:W-:-:S05]  /*00b0*/  IMAD.HI R0, R2, 0x2aaaaaab, RZ ;  /* 0x2aaaaaab02007827 */ /* 0x000fca00078e02ff */
[----:B------:R-:W-:-:S04]  /*00c0*/  SHF.R.U32.HI R3, RZ, 0x1f, R0 ;  /* 0x0000001fff037819 */ /* 0x000fc80000011600 */
[----:B------:R-:W-:-:S05]  /*00d0*/  LEA.HI R3, R0, R3, RZ, 0x18 ;  /* 0x0000000300037211 */ /* 0x000fca00078fc0ff */
[----:B------:R-:W-:-:S04]  /*00e0*/  IMAD R19, R3, -0x600, R2 ;  /* 0xfffffa0003137824 */ /* 0x000fc800078e0202 */
[----:B--2---:R-:W-:-:S06]  /*00f0*/  IMAD.WIDE R12, R19, 0x4, R16 ;  /* 0x00000004130c7825 */ /* 0x004fcc00078e0210 */
[----:B------:R-:W2:Y:S01]  /*0100*/  LDG.E.EL.128 R12, desc[UR4][R12.64] ;  /* 0x000000040c0c7981 */ /* 0x000ea2000c2e1d00 */
[----:B------:R-:W-:Y:S01]  /*0110*/  IADD3 R3, R2, 0x200, RZ ;  /* 0x0000020002037810 */ /* 0x000fe20007ffe0ff */
[----:B----4-:R-:W-:-:S04]  /*0120*/  IMAD.WIDE R8, R19, 0x4, R20 ;  /* 0x0000000413087825 */ /* 0x010fc800078e0214 */
[----:B------:R-:W-:Y:S02]  /*0130*/  IMAD.HI R0, R3, 0x2aaaaaab, RZ ;  /* 0x2aaaaaab03007827 */ /* 0x000fe400078e02ff */
[----:B------:R-:W3:Y:S02]  /*0140*/  LDG.E.EL.128 R8, desc[UR4][R8.64] ;  /* 0x0000000408087981 */ /* 0x000ee4000c2e1d00 */
[----:B-----5:R-:W-:Y:S01]  /*0150*/  IMAD.WIDE R22, R2, 0x4, R22 ;  /* 0x0000000402167825 */ /* 0x020fe200078e0216 */
[----:B------:R-:W-:-:S04]  /*0160*/  SHF.R.U32.HI R25, RZ, 0x1f, R0 ;  /* 0x0000001fff197819 */ /* 0x000fc80000011600 */
[----:B------:R-:W3:Y:S01]  /*0170*/  LDG.E.128 R4, desc[UR4][R22.64] ;  /* 0x0000000416047981 */ /* 0x000ee2000c1e1d00 */
[----:B------:R-:W-:-:S03]  /*0180*/  LEA.HI R0, R0, R25, RZ, 0x18 ;  /* 0x0000001900007211 */ /* 0x000fc600078fc0ff */
[----:B------:R1:W4:Y:S02]  /*0190*/  LDG.E.128 R28, desc[UR4][R22.64+0x800] ;  /* 0x00080004161c7981 */ /* 0x000324000c1e1d00 */
[----:B------:R-:W-:-:S04]  /*01a0*/  IMAD R3, R0, -0x600, R3 ;  /* 0xfffffa0000037824 */ /* 0x000fc800078e0203 */
[----:B------:R-:W-:Y:S01]  /*01b0*/  IMAD.WIDE R24, R3, 0x4, R20 ;  /* 0x0000000403187825 */ /* 0x000fe200078e0214 */
[----:B-1----:R-:W1:Y:S05]  /*01c0*/  LDC.64 R22, c[0x0][0x228] ;  /* 0x00008a00ff167b82 */ /* 0x002e6a0000000a00 */
[----:B------:R-:W4:Y:S01]  /*01d0*/  LDG.E.EL.128 R24, desc[UR4][R24.64] ;  /* 0x0000000418187981 */ /* 0x000f22000c2e1d00 */
[----:B------:R-:W-:Y:S01]  /*01e0*/  HFMA2.MMA R0, -RZ, RZ, 1.625, 0 ;  /* 0x3e800000ff007435 */ /* 0x000fe200000001ff */
[----:B-1----:R-:W-:-:S04]  /*01f0*/  IMAD.WIDE R34, R19, 0x4, R22 ;  /* 0x0000000413227825 */ /* 0x002fc800078e0216 */
[----:B--2---:R-:W-:Y:S01]  /*0200*/  FADD R18, R12, 9.9999997473787516356e-06 ;  /* 0x3727c5ac0c127421 */ /* 0x004fe20000000000 */
[----:B------:R-:W-:-:S05]  /*0210*/  FADD R20, R13, 9.9999997473787516356e-06 ;  /* 0x3727c5ac0d147421 */ /* 0x000fca0000000000 */
[----:B------:R-:W1:Y:S01]  /*0220*/  MUFU.SQRT R18, R18 ;  /* 0x0000001200127308 */ /* 0x000e620000002000 */
[----:B------:R-:W-:-:S07]  /*0230*/  FADD R14, R14, 9.9999997473787516356e-06 ;  /* 0x3727c5ac0e0e7421 */ /* 0x000fce0000000000 */
[----:B------:R-:W2:Y:S01]  /*0240*/  MUFU.SQRT R20, R20 ;  /* 0x0000001400147308 */ /* 0x000ea20000002000 */
[----:B------:R-:W-:-:S07]  /*0250*/  FADD R15, R15, 9.9999997473787516356e-06 ;  /* 0x3727c5ac0f0f7421 */ /* 0x000fce0000000000 */
[----:B------:R-:W5:Y:S01]  /*0260*/  MUFU.SQRT R12, R14 ;  /* 0x0000000e000c7308 */ /* 0x000f620000002000 */
[----:B-1----:R-:W-:-:S07]  /*0270*/  FSETP.GT.AND P6, PT, R18, 8.50705917302346158658e+37, PT ;  /* 0x7e8000001200780b */ /* 0x002fce0003fc4000 */
[----:B------:R-:W1:Y:S01]  /*0280*/  MUFU.SQRT R13, R15 ;  /* 0x0000000f000d7308 */ /* 0x000e620000002000 */
[----:B--2---:R-:W-:Y:S02]  /*0290*/  FSETP.GT.AND P5, PT, R20, 8.50705917302346158658e+37, PT ;  /* 0x7e8000001400780b */ /* 0x004fe40003fa4000 */
[----:B------:R-:W-:Y:S02]  /*02a0*/  FSETP.GEU.AND P4, PT, R18, 1.175494350822287508e-38, PT ;  /* 0x008000001200780b */ /* 0x000fe40003f8e000 */
[----:B------:R-:W-:Y:S02]  /*02b0*/  FSETP.GEU.AND P3, PT, R20, 1.175494350822287508e-38, PT ;  /* 0x008000001400780b */ /* 0x000fe40003f6e000 */
[----:B-----5:R-:W-:Y:S01]  /*02c0*/  FSETP.GT.AND P2, PT, R12, 8.50705917302346158658e+37, PT ;  /* 0x7e8000000c00780b */ /* 0x020fe20003f44000 */
[----:B------:R-:W-:Y:S01]  /*02d0*/  @P6 FMUL R18, R18, 0.25 ;  /* 0x3e80000012126820 */ /* 0x000fe20000400000 */
[----:B---3--:R-:W-:Y:S01]  /*02e0*/  FADD R4, R4, -R8 ;  /* 0x8000000804047221 */ /* 0x008fe20000000000 */
[----:B------:R-:W-:-:S02]  /*02f0*/  FSETP.GEU.AND P0, PT, R12, 1.175494350822287508e-38, PT ;  /* 0x008000000c00780b */ /* 0x000fc40003f0e000 */
[----:B------:R-:W-:Y:S02]  /*0300*/  FSEL R8, R0, 1, P6 ;  /* 0x3f80000000087808 */ /* 0x000fe40003000000 */
[----:B------:R-:W-:Y:S01]  /*0310*/  @P5 FMUL R20, R20, 0.25 ;  /* 0x3e80000014145820 */ /* 0x000fe20000400000 */
[C---:B-1----:R-:W-:Y:S01]  /*0320*/  FSETP.GT.AND P1, PT, R13.reuse, 8.50705917302346158658e+37, PT ;  /* 0x7e8000000d00780b */ /* 0x042fe20003f24000 */
[----:B------:R-:W-:Y:S01]  /*0330*/  @!P4 FMUL R18, R18, 16777216 ;  /* 0x4b8000001212c820 */ /* 0x000fe20000400000 */
[----:B------:R-:W-:Y:S01]  /*0340*/  FSETP.GEU.AND P6, PT, R13, 1.175494350822287508e-38, PT ;  /* 0x008000000d00780b */ /* 0x000fe20003fce000 */
[----:B------:R-:W-:Y:S01]  /*0350*/  @!P3 FMUL R20, R20, 16777216 ;  /* 0x4b8000001414b820 */ /* 0x000fe20000400000 */
[----:B------:R-:W-:Y:S02]  /*0360*/  FADD R5, R5, -R9 ;  /* 0x8000000905057221 */ /* 0x000fe40000000000 */
[----:B------:R-:W1:Y:S01]  /*0370*/  MUFU.RCP R9, R18 ;  /* 0x0000001200097308 */ /* 0x000e620000001000 */
[----:B------:R-:W-:Y:S01]  /*0380*/  @P2 FMUL R12, R12, 0.25 ;  /* 0x3e8000000c0c2820 */ /* 0x000fe20000400000 */
[----:B------:R-:W-:-:S06]  /*0390*/  FADD R7, R7, -R11 ;  /* 0x8000000b07077221 */ /* 0x000fcc0000000000 */
[----:B------:R-:W2:Y:S01]  /*03a0*/  MUFU.RCP R20, R20 ;  /* 0x0000001400147308 */ /* 0x000ea20000001000 */
[----:B------:R-:W-:Y:S01]  /*03b0*/  @P1 FMUL R13, R13, 0.25 ;  /* 0x3e8000000d0d1820 */ /* 0x000fe20000400000 */
[----:B------:R-:W-:Y:S01]  /*03c0*/  @!P0 FMUL R12, R12, 16777216 ;  /* 0x4b8000000c0c8820 */ /* 0x000fe20000400000 */
[----:B------:R-:W-:Y:S01]  /*03d0*/  FSEL R11, R0, 1, P5 ;  /* 0x3f800000000b7808 */ /* 0x000fe20002800000 */
[----:B----4-:R-:W-:Y:S01]  /*03e0*/  FADD R29, R29, -R25 ;  /* 0x800000191d1d7221 */ /* 0x010fe20000000000 */
[----:B------:R-:W-:Y:S01]  /*03f0*/  @!P6 FMUL R13, R13, 16777216 ;  /* 0x4b8000000d0de820 */ /* 0x000fe20000400000 */
[----:B------:R-:W-:Y:S01]  /*0400*/  FADD R24, R28, -R24 ;  /* 0x800000181c187221 */ /* 0x000fe20000000000 */
[----:B------:R-:W-:Y:S01]  /*0410*/  @!P4 FMUL R8, R8, 16777216 ;  /* 0x4b8000000808c820 */ /* 0x000fe20000400000 */
[----:B------:R-:W3:Y:S01]  /*0420*/  MUFU.RCP R25, R12 ;  /* 0x0000000c00197308 */ /* 0x000ee20000001000 */
[----:B------:R-:W-:Y:S02]  /*0430*/  @!P3 FMUL R11, R11, 16777216 ;  /* 0x4b8000000b0bb820 */ /* 0x000fe40000400000 */
[----:B-1----:R-:W-:Y:S01]  /*0440*/  FMUL R9, R9, R8 ;  /* 0x0000000809097220 */ /* 0x002fe20000400000 */
[----:B------:R-:W-:-:S04]  /*0450*/  FSEL R8, R0, 1, P2 ;  /* 0x3f80000000087808 */ /* 0x000fc80001000000 */
[----:B------:R-:W1:Y:S01]  /*0460*/  MUFU.RCP R28, R13 ;  /* 0x0000000d001c7308 */ /* 0x000e620000001000 */
[----:B--2---:R-:W-:Y:S01]  /*0470*/  FMUL R18, R20, R11 ;  /* 0x0000000b14127220 */ /* 0x004fe20000400000 */
[----:B------:R-:W-:Y:S01]  /*0480*/  FSEL R11, R0, 1, P1 ;  /* 0x3f800000000b7808 */ /* 0x000fe20000800000 */
[----:B------:R-:W-:Y:S01]  /*0490*/  @!P0 FMUL R8, R8, 16777216 ;  /* 0x4b80000008088820 */ /* 0x000fe20000400000 */
[----:B------:R-:W-:-:S03]  /*04a0*/  FMUL R21, R9, R4 ;  /* 0x0000000409157220 */ /* 0x000fc60000400000 */
[----:B------:R-:W-:Y:S01]  /*04b0*/  @!P6 FMUL R11, R11, 16777216 ;  /* 0x4b8000000b0be820 */ /* 0x000fe20000400000 */
[----:B---3--:R-:W-:Y:S01]  /*04c0*/  FMUL R25, R25, R8 ;  /* 0x0000000819197220 */ /* 0x008fe20000400000 */
[----:B------:R-:W-:Y:S01]  /*04d0*/  FADD R6, R6, -R10 ;  /* 0x8000000a06067221 */ /* 0x000fe20000000000 */
[----:B0-----:R-:W-:-:S04]  /*04e0*/  IMAD.WIDE R8, R19, 0x4, R32 ;  /* 0x0000000413087825 */ /* 0x001fc800078e0220 */
[----:B------:R-:W-:Y:S01]  /*04f0*/  FMUL R18, R18, R5 ;  /* 0x0000000512127220 */ /* 0x000fe20000400000 */
[----:B-1----:R-:W-:Y:S01]  /*0500*/  FMUL R28, R28, R11 ;  /* 0x0000000b1c1c7220 */ /* 0x002fe20000400000 */
[----:B------:R-:W-:Y:S01]  /*0510*/  FMUL R25, R25, R6 ;  /* 0x0000000619197220 */ /* 0x000fe20000400000 */
[----:B------:R-:W2:Y:S02]  /*0520*/  LDG.E.EL.128 R8, desc[UR4][R8.64] ;  /* 0x0000000408087981 */ /* 0x000ea4000c2e1d00 */
[----:B------:R-:W-:Y:S02]  /*0530*/  FMUL R28, R28, R7 ;  /* 0x000000071c1c7220 */ /* 0x000fe40000400000 */
[----:B------:R-:W2:Y:S01]  /*0540*/  LDG.E.EL.128 R4, desc[UR4][R34.64] ;  /* 0x0000000422047981 */ /* 0x000ea2000c2e1d00 */
[----:B------:R-:W-:-:S06]  /*0550*/  IMAD.WIDE R12, R3, 0x4, R16 ;  /* 0x00000004030c7825 */ /* 0x000fcc00078e0210 */
[----:B------:R-:W3:Y:S01]  /*0560*/  LDG.E.EL.128 R12, desc[UR4][R12.64] ;  /* 0x000000040c0c7981 */ /* 0x000ee2000c2e1d00 */
[----:B------:R-:W-:-:S04]  /*0570*/  IMAD.WIDE R16, R3, 0x4, R22 ;  /* 0x0000000403107825 */ /* 0x000fc800078e0216 */
[----:B------:R-:W-:-:S04]  /*0580*/  IMAD.WIDE R22, R3, 0x4, R32 ;  /* 0x0000000403167825 */ /* 0x000fc800078e0220 */
[----:B--2---:R-:W-:Y:S01]  /*0590*/  FFMA R4, R4, R21, R8 ;  /* 0x0000001504047223 */ /* 0x004fe20000000008 */
[----:B------:R-:W-:Y:S01]  /*05a0*/  FFMA R5, R5, R18, R9 ;  /* 0x0000001205057223 */ /* 0x000fe20000000009 */
[----:B------:R-:W2:Y:S04]  /*05b0*/  LDG.E.EL.128 R20, desc[UR4][R22.64] ;  /* 0x0000000416147981 */ /* 0x000ea8000c2e1d00 */
[----:B------:R-:W2:Y:S01]  /*05c0*/  LDG.E.EL.128 R16, desc[UR4][R16.64] ;  /* 0x0000000410107981 */ /* 0x000ea2000c2e1d00 */
[----:B---3--:R-:W-:-:S06]  /*05d0*/  FADD R3, R12, 9.9999997473787516356e-06 ;  /* 0x3727c5ac0c037421 */ /* 0x008fcc0000000000 */
[----:B------:R-:W0:Y:S01]  /*05e0*/  MUFU.SQRT R3, R3 ;  /* 0x0000000300037308 */ /* 0x000e220000002000 */
[----:B------:R-:W-:Y:S01]  /*05f0*/  FADD R13, R13, 9.9999997473787516356e-06 ;  /* 0x3727c5ac0d0d7421 */ /* 0x000fe20000000000 */
[----:B------:R-:W-:Y:S01]  /*0600*/  FADD R14, R14, 9.9999997473787516356e-06 ;  /* 0x3727c5ac0e0e7421 */ /* 0x000fe20000000000 */
[----:B------:R-:W-:Y:S01]  /*0610*/  FADD R15, R15, 9.9999997473787516356e-06 ;  /* 0x3727c5ac0f0f7421 */ /* 0x000fe20000000000 */
[----:B------:R-:W-:Y:S01]  /*0620*/  FFMA R6, R6, R25, R10 ;  /* 0x0000001906067223 */ /* 0x000fe2000000000a */
[----:B------:R-:W-:-:S03]  /*0630*/  FFMA R7, R7, R28, R11 ;  /* 0x0000001c07077223 */ /* 0x000fc6000000000b */
[----:B------:R-:W1:Y:S08]  /*0640*/  MUFU.SQRT R11, R13 ;  /* 0x0000000d000b7308 */ /* 0x000e700000002000 */
[----:B------:R-:W3:Y:S01]  /*0650*/  MUFU.SQRT R12, R14 ;  /* 0x0000000e000c7308 */ /* 0x000ee20000002000 */
[----:B0-----:R-:W-:-:S07]  /*0660*/  FSETP.GT.AND P6, PT, R3, 8.50705917302346158658e+37, PT ;  /* 0x7e8000000300780b */ /* 0x001fce0003fc4000 */
[----:B------:R-:W0:Y:S01]  /*0670*/  MUFU.SQRT R10, R15 ;  /* 0x0000000f000a7308 */ /* 0x000e220000002000 */
[----:B------:R-:W-:Y:S02]  /*0680*/  FSETP.GEU.AND P5, PT, R3, 1.175494350822287508e-38, PT ;  /* 0x008000000300780b */ /* 0x000fe40003fae000 */
[----:B-1----:R-:W-:Y:S02]  /*0690*/  FSETP.GT.AND P4, PT, R11, 8.50705917302346158658e+37, PT ;  /* 0x7e8000000b00780b */ /* 0x002fe40003f84000 */
[----:B---3--:R-:W-:Y:S01]  /*06a0*/  FSETP.GT.AND P2, PT, R12, 8.50705917302346158658e+37, PT ;  /* 0x7e8000000c00780b */ /* 0x008fe20003f44000 */
[----:B------:R-:W-:Y:S01]  /*06b0*/  @P6 FMUL R3, R3, 0.25 ;  /* 0x3e80000003036820 */ /* 0x000fe20000400000 */
[----:B------:R-:W-:Y:S02]  /*06c0*/  FSEL R8, R0, 1, P6 ;  /* 0x3f80000000087808 */ /* 0x000fe40003000000 */
[----:B------:R-:W-:Y:S02]  /*06d0*/  FSETP.GEU.AND P3, PT, R11, 1.175494350822287508e-38, PT ;  /* 0x008000000b00780b */ /* 0x000fe40003f6e000 */
[----:B0-----:R-:W-:-:S02]  /*06e0*/  FSETP.GT.AND P1, PT, R10, 8.50705917302346158658e+37, PT ;  /* 0x7e8000000a00780b */ /* 0x001fc40003f24000 */
[----:B------:R-:W-:Y:S02]  /*06f0*/  FSETP.GEU.AND P0, PT, R12, 1.175494350822287508e-38, PT ;  /* 0x008000000c00780b */ /* 0x000fe40003f0e000 */
[----:B------:R-:W-:Y:S01]  /*0700*/  FSETP.GEU.AND P6, PT, R10, 1.175494350822287508e-38, PT ;  /* 0x008000000a00780b */ /* 0x000fe20003fce000 */
[----:B------:R-:W-:Y:S01]  /*0710*/  @!P5 FMUL R3, R3, 16777216 ;  /* 0x4b8000000303d820 */ /* 0x000fe20000400000 */
[----:B------:R-:W-:Y:S01]  /*0720*/  @P4 FMUL R11, R11, 0.25 ;  /* 0x3e8000000b0b4820 */ /* 0x000fe20000400000 */
[----:B------:R-:W-:-:S04]  /*0730*/  @P2 FMUL R12, R12, 0.25 ;  /* 0x3e8000000c0c2820 */ /* 0x000fc80000400000 */
[----:B------:R-:W0:Y:S02]  /*0740*/  MUFU.RCP R3, R3 ;  /* 0x0000000300037308 */ /* 0x000e240000001000 */
[----:B------:R-:W-:Y:S01]  /*0750*/  @P1 FMUL R10, R10, 0.25 ;  /* 0x3e8000000a0a1820 */ /* 0x000fe20000400000 */
[----:B------:R-:W-:Y:S01]  /*0760*/  @!P3 FMUL R11, R11, 16777216 ;  /* 0x4b8000000b0bb820 */ /* 0x000fe20000400000 */
[----:B------:R-:W-:Y:S02]  /*0770*/  @!P0 FMUL R12, R12, 16777216 ;  /* 0x4b8000000c0c8820 */ /* 0x000fe40000400000 */
[----:B------:R-:W-:Y:S01]  /*0780*/  @!P6 FMUL R10, R10, 16777216 ;  /* 0x4b8000000a0ae820 */ /* 0x000fe20000400000 */
[----:B------:R-:W-:Y:S02]  /*0790*/  @!P5 FMUL R8, R8, 16777216 ;  /* 0x4b8000000808d820 */ /* 0x000fe40000400000 */
[----:B------:R-:W1:Y:S01]  /*07a0*/  MUFU.RCP R11, R11 ;  /* 0x0000000b000b7308 */ /* 0x000e620000001000 */
[----:B------:R-:W-:-:S07]  /*07b0*/  FSEL R14, R0, 1, P4 ;  /* 0x3f800000000e7808 */ /* 0x000fce0002000000 */
[----:B------:R-:W3:Y:S01]  /*07c0*/  MUFU.RCP R12, R12 ;  /* 0x0000000c000c7308 */ /* 0x000ee20000001000 */
[----:B------:R-:W-:-:S07]  /*07d0*/  FSEL R13, R0, 1, P2 ;  /* 0x3f800000000d7808 */ /* 0x000fce0001000000 */
[----:B------:R-:W4:Y:S01]  /*07e0*/  MUFU.RCP R10, R10 ;  /* 0x0000000a000a7308 */ /* 0x000f220000001000 */
[----:B------:R-:W-:Y:S01]  /*07f0*/  FSEL R15, R0, 1, P1 ;  /* 0x3f800000000f7808 */ /* 0x000fe20000800000 */
[----:B0-----:R-:W-:Y:S02]  /*0800*/  FMUL R3, R3, R8 ;  /* 0x0000000803037220 */ /* 0x001fe40000400000 */
[----:B------:R-:W0:Y:S01]  /*0810*/  LDC.64 R8, c[0x0][0x238] ;  /* 0x00008e00ff087b82 */ /* 0x000e220000000a00 */
[----:B------:R-:W-:Y:S01]  /*0820*/  @!P3 FMUL R14, R14, 16777216 ;  /* 0x4b8000000e0eb820 */ /* 0x000fe20000400000 */
[----:B------:R-:W-:Y:S01]  /*0830*/  @!P0 FMUL R13, R13, 16777216 ;  /* 0x4b8000000d0d8820 */ /* 0x000fe20000400000 */
[----:B------:R-:W-:Y:S01]  /*0840*/  @!P6 FMUL R15, R15, 16777216 ;  /* 0x4b8000000f0fe820 */ /* 0x000fe20000400000 */
[----:B------:R-:W-:Y:S01]  /*0850*/  FADD R26, R30, -R26 ;  /* 0x8000001a1e1a7221 */ /* 0x000fe20000000000 */
[----:B------:R-:W-:Y:S01]  /*0860*/  FADD R27, R31, -R27 ;  /* 0x8000001b1f1b7221 */ /* 0x000fe20000000000 */
[----:B-1----:R-:W-:Y:S01]  /*0870*/  FMUL R14, R11, R14 ;  /* 0x0000000e0b0e7220 */ /* 0x002fe20000400000 */
[----:B---3--:R-:W-:Y:S01]  /*0880*/  FMUL R13, R12, R13 ;  /* 0x0000000d0c0d7220 */ /* 0x008fe20000400000 */
[----:B----4-:R-:W-:Y:S01]  /*0890*/  FMUL R0, R10, R15 ;  /* 0x0000000f0a007220 */ /* 0x010fe20000400000 */
[----:B------:R-:W-:Y:S01]  /*08a0*/  FMUL R3, R3, R24 ;  /* 0x0000001803037220 */ /* 0x000fe20000400000 */
[----:B------:R-:W-:Y:S01]  /*08b0*/  FMUL R14, R14, R29 ;  /* 0x0000001d0e0e7220 */ /* 0x000fe20000400000 */
[----:B------:R-:W-:Y:S01]  /*08c0*/  FMUL R13, R13, R26 ;  /* 0x0000001a0d0d7220 */ /* 0x000fe20000400000 */
[----:B------:R-:W-:Y:S01]  /*08d0*/  FMUL R0, R0, R27 ;  /* 0x0000001b00007220 */ /* 0x000fe20000400000 */
[----:B------:R-:W-:-:S02]  /*08e0*/  FSETP.GEU.AND P6, PT, R7, RZ, PT ;  /* 0x000000ff0700720b */ /* 0x000fc40003fce000 */
[----:B------:R-:W-:Y:S02]  /*08f0*/  FSETP.GEU.AND P0, PT, R6, RZ, PT ;  /* 0x000000ff0600720b */ /* 0x000fe40003f0e000 */
[----:B------:R-:W-:Y:S02]  /*0900*/  SEL R7, R7, RZ, P6 ;  /* 0x000000ff07077207 */ /* 0x000fe40003000000 */
[C---:B------:R-:W-:Y:S02]  /*0910*/  FSETP.GEU.AND P1, PT, R5.reuse, RZ, PT ;  /* 0x000000ff0500720b */ /* 0x040fe40003f2e000 */
[----:B------:R-:W-:Y:S01]  /*0920*/  FSETP.GEU.AND P2, PT, R4, RZ, PT ;  /* 0x000000ff0400720b */ /* 0x000fe20003f4e000 */
[----:B0-----:R-:W-:Y:S01]  /*0930*/  IMAD.WIDE R8, R2, 0x4, R8 ;  /* 0x0000000402087825 */ /* 0x001fe200078e0208 */
[----:B------:R-:W-:Y:S02]  /*0940*/  SEL R6, R6, RZ, P0 ;  /* 0x000000ff06067207 */ /* 0x000fe40000000000 */
[----:B------:R-:W-:-:S02]  /*0950*/  SEL R5, R5, RZ, P1 ;  /* 0x000000ff05057207 */ /* 0x000fc40000800000 */
[----:B------:R-:W-:-:S05]  /*0960*/  SEL R4, R4, RZ, P2 ;  /* 0x000000ff04047207 */ /* 0x000fca0001000000 */
[----:B------:R-:W-:Y:S01]  /*0970*/  STG.E.128 desc[UR4][R8.64], R4 ;  /* 0x0000000408007986 */ /* 0x000fe2000c101d04 */
[----:B--2---:R-:W-:Y:S01]  /*0980*/  FFMA R3, R16, R3, R20 ;  /* 0x0000000310037223 */ /* 0x004fe20000000014 */
[----:B------:R-:W-:Y:S01]  /*0990*/  FFMA R14, R17, R14, R21 ;  /* 0x0000000e110e7223 */ /* 0x000fe20000000015 */
[----:B------:R-:W-:Y:S01]  /*09a0*/  FFMA R13, R18, R13, R22 ;  /* 0x0000000d120d7223 */ /* 0x000fe20000000016 */
[----:B------:R-:W-:Y:S02]  /*09b0*/  FFMA R0, R19, R0, R23 ;  /* 0x0000000013007223 */ /* 0x000fe40000000017 */
[----:B------:R-:W-:Y:S02]  /*09c0*/  FSETP.GEU.AND P5, PT, R3, RZ, PT ;  /* 0x000000ff0300720b */ /* 0x000fe40003fae000 */
[----:B------:R-:W-:Y:S02]  /*09d0*/  FSETP.GEU.AND P3, PT, R13, RZ, PT ;  /* 0x000000ff0d00720b */ /* 0x000fe40003f6e000 */
[----:B------:R-:W-:-:S02]  /*09e0*/  FSETP.GEU.AND P4, PT, R14, RZ, PT ;  /* 0x000000ff0e00720b */ /* 0x000fc40003f8e000 */
[----:B------:R-:W-:Y:S02]  /*09f0*/  FSETP.GEU.AND P6, PT, R0, RZ, PT ;  /* 0x000000ff0000720b */ /* 0x000fe40003fce000 */
[----:B------:R-:W-:Y:S02]  /*0a00*/  SEL R18, R13, RZ, P3 ;  /* 0x000000ff0d127207 */ /* 0x000fe40001800000 */
[----:B------:R-:W-:Y:S02]  /*0a10*/  SEL R17, R14, RZ, P4 ;  /* 0x000000ff0e117207 */ /* 0x000fe40002000000 */
[----:B------:R-:W-:Y:S02]  /*0a20*/  SEL R16, R3, RZ, P5 ;  /* 0x000000ff03107207 */ /* 0x000fe40002800000 */
[----:B------:R-:W-:-:S05]  /*0a30*/  SEL R19, R0, RZ, P6 ;  /* 0x000000ff00137207 */ /* 0x000fca0003000000 */
[----:B------:R-:W-:Y:S01]  /*0a40*/  STG.E.128 desc[UR4][R8.64+0x800], R16 ;  /* 0x0008001008007986 */ /* 0x000fe2000c101d04 */
[----:B------:R-:W-:Y:S05]  /*0a50*/  EXIT ;  /* 0x000000000000794d */ /* 0x000fea0003800000 */
.L_x_0:
[----:B------:R-:W-:-:S00]  /*0a60*/  BRA `(.L_x_0) ;  /* 0xfffffffc00fc7947 */ /* 0x000fc0000383ffff */
[----:B------:R-:W-:-:S00]  /*0a70*/  NOP ;  /* 0x0000000000007918 */ /* 0x000fc00000000000 */
        /* <DEDUP_REMOVED lines=8> */
.L_x_1:


//--------------------- .nv.global.init           --------------------------
	.section	.nv.global.init,"aw",@progbits
.nv.global.init:
	.type		_$_str,@object
	.size		_$_str,(_$_str_$_2 - _$_str)
_$_str:
        /*0000*/ 	.byte	0x5f, 0x5f, 0x43, 0x55, 0x44, 0x41, 0x5f, 0x46, 0x54, 0x5a, 0x00
	.type		_$_str_$_2,@object
	.size		_$_str_$_2,(.L_1 - _$_str_$_2)
_$_str_$_2:
        /*000b*/ 	.byte	0x5f, 0x5f, 0x43, 0x55, 0x44, 0x41, 0x5f, 0x50, 0x52, 0x45, 0x43, 0x5f, 0x53, 0x51, 0x52, 0x54
        /*001b*/ 	.byte	0x00
.L_1:


//--------------------- .nv.constant0.triton_poi_fused__native_batch_norm_legit_no_training_relu_54 --------------------------
	.section	.nv.constant0.triton_poi_fused__native_batch_norm_legit_no_training_relu_54,"a",@progbits
	.sectionflags	@""
	.align	4
.nv.constant0.triton_poi_fused__native_batch_norm_legit_no_training_relu_54:
	.zero		580
